//
// Generated by NVIDIA NVVM Compiler
//
// Compiler Build ID: CL-36424714
// Cuda compilation tools, release 13.0, V13.0.88
// Based on NVVM 20.0.0
//

.version 9.0
.target sm_100
.address_size 64

	// .globl	_ZN4prog24k_shade_progressive_rgbaEPKhPKjS3_PK6float2P6uchar4iij

.visible .entry _ZN4prog24k_shade_progressive_rgbaEPKhPKjS3_PK6float2P6uchar4iij(
	.param .u64 .ptr .align 1 _ZN4prog24k_shade_progressive_rgbaEPKhPKjS3_PK6float2P6uchar4iij_param_0,
	.param .u64 .ptr .align 1 _ZN4prog24k_shade_progressive_rgbaEPKhPKjS3_PK6float2P6uchar4iij_param_1,
	.param .u64 .ptr .align 1 _ZN4prog24k_shade_progressive_rgbaEPKhPKjS3_PK6float2P6uchar4iij_param_2,
	.param .u64 .ptr .align 1 _ZN4prog24k_shade_progressive_rgbaEPKhPKjS3_PK6float2P6uchar4iij_param_3,
	.param .u64 .ptr .align 1 _ZN4prog24k_shade_progressive_rgbaEPKhPKjS3_PK6float2P6uchar4iij_param_4,
	.param .u32 _ZN4prog24k_shade_progressive_rgbaEPKhPKjS3_PK6float2P6uchar4iij_param_5,
	.param .u32 _ZN4prog24k_shade_progressive_rgbaEPKhPKjS3_PK6float2P6uchar4iij_param_6,
	.param .u32 _ZN4prog24k_shade_progressive_rgbaEPKhPKjS3_PK6float2P6uchar4iij_param_7
)
{
	.reg .pred 	%p<31>;
	.reg .b16 	%rs<5>;
	.reg .b32 	%r<50>;
	.reg .b32 	%f<149>;
	.reg .b64 	%rd<17>;

	ld.param.u64 	%rd1, [_ZN4prog24k_shade_progressive_rgbaEPKhPKjS3_PK6float2P6uchar4iij_param_0];
	ld.param.u64 	%rd2, [_ZN4prog24k_shade_progressive_rgbaEPKhPKjS3_PK6float2P6uchar4iij_param_1];
	ld.param.u64 	%rd3, [_ZN4prog24k_shade_progressive_rgbaEPKhPKjS3_PK6float2P6uchar4iij_param_3];
	ld.param.u64 	%rd4, [_ZN4prog24k_shade_progressive_rgbaEPKhPKjS3_PK6float2P6uchar4iij_param_4];
	ld.param.u32 	%r13, [_ZN4prog24k_shade_progressive_rgbaEPKhPKjS3_PK6float2P6uchar4iij_param_5];
	ld.param.u32 	%r15, [_ZN4prog24k_shade_progressive_rgbaEPKhPKjS3_PK6float2P6uchar4iij_param_6];
	ld.param.u32 	%r14, [_ZN4prog24k_shade_progressive_rgbaEPKhPKjS3_PK6float2P6uchar4iij_param_7];
	mov.u32 	%r17, %ctaid.x;
	mov.u32 	%r18, %ntid.x;
	mov.u32 	%r19, %tid.x;
	mad.lo.s32 	%r1, %r17, %r18, %r19;
	mov.u32 	%r20, %ctaid.y;
	mov.u32 	%r21, %ntid.y;
	mov.u32 	%r22, %tid.y;
	mad.lo.s32 	%r23, %r20, %r21, %r22;
	setp.ge.s32 	%p1, %r1, %r13;
	setp.ge.s32 	%p2, %r23, %r15;
	or.pred  	%p3, %p1, %p2;
	@%p3 bra 	$L__BB0_31;
	cvta.to.global.u64 	%rd5, %rd1;
	cvta.to.global.u64 	%rd6, %rd2;
	mad.lo.s32 	%r3, %r13, %r23, %r1;
	cvt.s64.s32 	%rd7, %r3;
	add.s64 	%rd8, %rd5, %rd7;
	ld.global.nc.u8 	%rs2, [%rd8];
	cvt.u16.u8 	%rs1, %rs2;
	mul.wide.s32 	%rd9, %r3, 4;
	add.s64 	%rd10, %rd6, %rd9;
	ld.global.nc.u32 	%r4, [%rd10];
	and.b16  	%rs3, %rs1, 1;
	setp.eq.b16 	%p4, %rs3, 1;
	not.pred 	%p5, %p4;
	@%p5 bra 	$L__BB0_28;
	cvta.to.global.u64 	%rd11, %rd3;
	mul.wide.s32 	%rd12, %r3, 8;
	add.s64 	%rd13, %rd11, %rd12;
	ld.global.nc.v2.f32 	{%f45, %f46}, [%rd13];
	mul.f32 	%f47, %f46, %f46;
	fma.rn.f32 	%f1, %f45, %f45, %f47;
	setp.gtu.f32 	%p6, %f1, 0f3F800000;
	@%p6 bra 	$L__BB0_4;
	cvt.rn.f32.u32 	%f142, %r4;
	bra.uni 	$L__BB0_5;
$L__BB0_4:
	cvt.rn.f32.u32 	%f48, %r4;
	add.f32 	%f49, %f48, 0f3F800000;
	mov.b32 	%r24, %f1;
	add.s32 	%r25, %r24, -1059760811;
	and.b32  	%r26, %r25, -8388608;
	sub.s32 	%r27, %r24, %r26;
	mov.b32 	%f50, %r27;
	cvt.rn.f32.s32 	%f51, %r26;
	fma.rn.f32 	%f52, %f51, 0f34000000, 0f00000000;
	add.f32 	%f53, %f50, 0fBF800000;
	fma.rn.f32 	%f54, %f53, 0fBE055027, 0f3E1039F6;
	fma.rn.f32 	%f55, %f54, %f53, 0fBDF8CDCC;
	fma.rn.f32 	%f56, %f55, %f53, 0f3E0F2955;
	fma.rn.f32 	%f57, %f56, %f53, 0fBE2AD8B9;
	fma.rn.f32 	%f58, %f57, %f53, 0f3E4CED0B;
	fma.rn.f32 	%f59, %f58, %f53, 0fBE7FFF22;
	fma.rn.f32 	%f60, %f59, %f53, 0f3EAAAA78;
	fma.rn.f32 	%f61, %f60, %f53, 0fBF000000;
	mul.f32 	%f62, %f53, %f61;
	fma.rn.f32 	%f63, %f62, %f53, %f53;
	fma.rn.f32 	%f64, %f52, 0f3F317218, %f63;
	setp.gt.u32 	%p7, %r24, 2139095039;
	fma.rn.f32 	%f65, %f1, 0f7F800000, 0f7F800000;
	selp.f32 	%f66, %f65, %f64, %p7;
	mul.f32 	%f67, %f66, 0f3F000000;
	setp.lt.f32 	%p8, %f67, 0f00800000;
	mul.f32 	%f68, %f67, 0f4B000000;
	selp.f32 	%f69, %f68, %f67, %p8;
	selp.f32 	%f70, 0fC1B80000, 0f00000000, %p8;
	mov.b32 	%r28, %f69;
	add.s32 	%r29, %r28, -1060439283;
	and.b32  	%r30, %r29, -8388608;
	sub.s32 	%r31, %r28, %r30;
	mov.b32 	%f71, %r31;
	cvt.rn.f32.s32 	%f72, %r30;
	fma.rn.f32 	%f73, %f72, 0f34000000, %f70;
	add.f32 	%f74, %f71, 0fBF800000;
	fma.rn.f32 	%f75, %f74, 0f3DC6B27F, 0fBE2C7F30;
	fma.rn.f32 	%f76, %f75, %f74, 0f3E2FCF2A;
	fma.rn.f32 	%f77, %f76, %f74, 0fBE374E43;
	fma.rn.f32 	%f78, %f77, %f74, 0f3E520BF4;
	fma.rn.f32 	%f79, %f78, %f74, 0fBE763C8B;
	fma.rn.f32 	%f80, %f79, %f74, 0f3E93BF99;
	fma.rn.f32 	%f81, %f80, %f74, 0fBEB8AA49;
	fma.rn.f32 	%f82, %f81, %f74, 0f3EF6384A;
	fma.rn.f32 	%f83, %f82, %f74, 0fBF38AA3B;
	mul.f32 	%f84, %f74, %f83;
	mul.f32 	%f85, %f74, %f84;
	fma.rn.f32 	%f86, %f74, 0f3FB8AA3B, %f85;
	add.f32 	%f87, %f73, %f86;
	setp.gt.u32 	%p9, %r28, 2139095039;
	fma.rn.f32 	%f88, %f69, 0f7F800000, 0f7F800000;
	selp.f32 	%f89, %f88, %f87, %p9;
	setp.eq.f32 	%p10, %f69, 0f00000000;
	selp.f32 	%f90, 0fFF800000, %f89, %p10;
	sub.f32 	%f142, %f49, %f90;
$L__BB0_5:
	cvt.rn.f32.u32 	%f91, %r14;
	div.rn.f32 	%f92, %f142, %f91;
	min.f32 	%f93, %f92, 0f3F800000;
	mul.f32 	%f5, %f93, 0f3F59999A;
	abs.f32 	%f145, %f5;
	setp.lt.f32 	%p11, %f145, 0f3F800000;
	@%p11 bra 	$L__BB0_16;
	setp.gtu.f32 	%p12, %f145, 0f4B000000;
	@%p12 bra 	$L__BB0_13;
	mov.f32 	%f94, 0f3F800000;
	div.approx.f32 	%f95, %f145, %f94;
	cvt.rzi.f32.f32 	%f143, %f95;
	sub.f32 	%f8, %f145, %f143;
	mov.b32 	%r5, %f8;
	setp.lt.u32 	%p13, %r5, 1065353216;
	@%p13 bra 	$L__BB0_12;
	setp.lt.u32 	%p14, %r5, -2147483647;
	@%p14 bra 	$L__BB0_10;
	add.f32 	%f99, %f143, 0fBF800000;
	setp.lt.f32 	%p17, %f8, 0fBF800000;
	add.f32 	%f100, %f99, 0fBF800000;
	selp.f32 	%f143, %f100, %f99, %p17;
	bra.uni 	$L__BB0_12;
$L__BB0_10:
	add.f32 	%f143, %f143, 0f3F800000;
	setp.ltu.f32 	%p15, %f8, 0f40000000;
	@%p15 bra 	$L__BB0_12;
	add.f32 	%f96, %f143, 0f3F800000;
	add.f32 	%f97, %f8, 0fC0400000;
	setp.ge.f32 	%p16, %f97, 0f00000000;
	add.f32 	%f98, %f96, 0f3F800000;
	selp.f32 	%f143, %f98, %f96, %p16;
$L__BB0_12:
	sub.f32 	%f145, %f145, %f143;
	bra.uni 	$L__BB0_16;
$L__BB0_13:
	mov.b32 	%r6, %f145;
	and.b32  	%r32, %r6, 8388607;
	or.b32  	%r48, %r32, 1065353216;
	mov.b32 	%f144, %r48;
	and.b32  	%r33, %r6, -8388608;
	add.s32 	%r49, %r33, -1065353216;
	setp.eq.s32 	%p18, %r49, 0;
	@%p18 bra 	$L__BB0_15;
$L__BB0_14:
	min.u32 	%r34, %r49, 192937984;
	add.s32 	%r35, %r48, %r34;
	mov.b32 	%f101, %r35;
	sub.f32 	%f102, %f101, %f101;
	add.f32 	%f103, %f102, %f101;
	sub.f32 	%f104, %f101, %f103;
	mov.f32 	%f105, 0f3F800000;
	fma.rz.f32 	%f106, %f104, %f105, %f103;
	cvt.rzi.f32.f32 	%f107, %f106;
	sub.f32 	%f144, %f101, %f107;
	sub.s32 	%r49, %r49, %r34;
	mov.b32 	%r48, %f144;
	setp.ne.s32 	%p19, %r49, 0;
	setp.ne.s32 	%p20, %r48, 0;
	and.pred  	%p21, %p19, %p20;
	@%p21 bra 	$L__BB0_14;
$L__BB0_15:
	setp.gt.u32 	%p22, %r6, 2139095039;
	selp.f32 	%f109, 0f7FFFFFFF, 0f4B000000, %p22;
	mul.f32 	%f110, %f144, 0f34000000;
	mul.f32 	%f145, %f109, %f110;
$L__BB0_16:
	abs.f32 	%f111, %f145;
	setp.nan.f32 	%p23, %f111, %f111;
	copysign.f32 	%f112, %f5, %f145;
	selp.f32 	%f113, %f145, %f112, %p23;
	mul.f32 	%f114, %f113, 0f40C00000;
	cvt.rmi.f32.f32 	%f115, %f114;
	sub.f32 	%f116, %f114, %f115;
	mul.f32 	%f117, %f116, 0f3F733333;
	mov.f32 	%f118, 0f3F800000;
	sub.f32 	%f119, %f118, %f117;
	mul.f32 	%f148, %f119, 0f3F7AE148;
	sub.f32 	%f120, %f118, %f116;
	mul.f32 	%f121, %f120, 0f3F733333;
	sub.f32 	%f122, %f118, %f121;
	mul.f32 	%f20, %f122, 0f3F7AE148;
	cvt.rzi.s32.f32 	%r37, %f115;
	mul.hi.s32 	%r38, %r37, 715827883;
	shr.u32 	%r39, %r38, 31;
	add.s32 	%r40, %r38, %r39;
	mul.lo.s32 	%r41, %r40, 6;
	sub.s32 	%r36, %r37, %r41;
	setp.gt.s32 	%p24, %r36, 1;
	@%p24 bra 	$L__BB0_20;
	setp.eq.s32 	%p28, %r36, 0;
	mov.f32 	%f140, 0f3D48B43D;
	@%p28 bra 	$L__BB0_24;
	setp.eq.s32 	%p29, %r36, 1;
	@%p29 bra 	$L__BB0_19;
	bra.uni 	$L__BB0_27;
$L__BB0_19:
	mov.f32 	%f147, 0f3F7AE148;
	mov.f32 	%f146, %f148;
	mov.f32 	%f148, %f140;
	bra.uni 	$L__BB0_30;
$L__BB0_20:
	setp.eq.s32 	%p25, %r36, 2;
	mov.f32 	%f146, 0f3D48B43D;
	@%p25 bra 	$L__BB0_25;
	setp.eq.s32 	%p26, %r36, 3;
	mov.f32 	%f141, 0f3F7AE148;
	@%p26 bra 	$L__BB0_26;
	setp.eq.s32 	%p27, %r36, 4;
	@%p27 bra 	$L__BB0_23;
	bra.uni 	$L__BB0_27;
$L__BB0_23:
	mov.f32 	%f147, 0f3D48B43D;
	mov.f32 	%f146, %f20;
	mov.f32 	%f148, %f141;
	bra.uni 	$L__BB0_30;
$L__BB0_24:
	mov.f32 	%f146, 0f3F7AE148;
	mov.f32 	%f147, %f20;
	mov.f32 	%f148, %f140;
	bra.uni 	$L__BB0_30;
$L__BB0_25:
	mov.f32 	%f147, 0f3F7AE148;
	mov.f32 	%f148, %f20;
	bra.uni 	$L__BB0_30;
$L__BB0_26:
	mov.f32 	%f147, %f148;
	mov.f32 	%f148, %f141;
	bra.uni 	$L__BB0_30;
$L__BB0_27:
	mov.f32 	%f147, 0f3D48B43D;
	mov.f32 	%f146, 0f3F7AE148;
	bra.uni 	$L__BB0_30;
$L__BB0_28:
	and.b16  	%rs4, %rs1, 2;
	setp.ne.s16 	%p30, %rs4, 0;
	mov.f32 	%f146, 0f00000000;
	mov.f32 	%f147, %f146;
	mov.f32 	%f148, %f146;
	@%p30 bra 	$L__BB0_30;
	cvt.rn.f32.u32 	%f126, %r4;
	cvt.rn.f32.u32 	%f127, %r14;
	div.rn.f32 	%f128, %f126, %f127;
	min.f32 	%f129, %f128, 0f3F800000;
	fma.rn.f32 	%f146, %f129, 0f3E99999A, 0f3E19999A;
	fma.rn.f32 	%f147, %f129, 0f3F19999A, 0f3E4CCCCD;
	fma.rn.f32 	%f148, %f129, 0f3F333333, 0f3E800000;
$L__BB0_30:
	max.f32 	%f130, %f146, 0f00000000;
	min.f32 	%f131, %f130, 0f3F800000;
	max.f32 	%f132, %f147, 0f00000000;
	min.f32 	%f133, %f132, 0f3F800000;
	max.f32 	%f134, %f148, 0f00000000;
	min.f32 	%f135, %f134, 0f3F800000;
	fma.rn.f32 	%f136, %f131, 0f437F0000, 0f3F000000;
	cvt.rzi.u32.f32 	%r42, %f136;
	fma.rn.f32 	%f137, %f133, 0f437F0000, 0f3F000000;
	cvt.rzi.u32.f32 	%r43, %f137;
	fma.rn.f32 	%f138, %f135, 0f437F0000, 0f3F000000;
	cvt.rzi.u32.f32 	%r44, %f138;
	cvta.to.global.u64 	%rd14, %rd4;
	add.s64 	%rd16, %rd14, %rd9;
	prmt.b32 	%r45, %r42, %r43, 0x3340U;
	prmt.b32 	%r46, %r44, 65535, 0x3340U;
	prmt.b32 	%r47, %r45, %r46, 0x5410U;
	st.global.u32 	[%rd16], %r47;
$L__BB0_31:
	ret;

}


// ===== COMPILED SASS (sm_100) =====

	.target	sm_100

	.elftype	@"ET_EXEC"


//--------------------- .note.nv.tkinfo           --------------------------
	.section	.note.nv.tkinfo,"",@"SHT_NOTE"
	.sectionflags	@"SHF_NOTE_NV_TKINFO"
	.tkinfo
        /*0018*/ 	.word	0x00000002
        /*0030*/ 	.string	""
        /*0030*/ 	.string	"ptxas"
        /*0030*/ 	.string	"Cuda compilation tools, release 13.0, V13.0.88"
        /*0030*/ 	.string	"Build cuda_13.0.r13.0/compiler.36424714_0"
        /*0030*/ 	.string	"-arch sm_100 -m 64 "



//--------------------- .note.nv.cuinfo           --------------------------
	.section	.note.nv.cuinfo,"",@"SHT_NOTE"
	.sectionflags	@"SHF_NOTE_NV_CUINFO"
        /*0018*/ 	.short	0x0002
        /*001a*/ 	.short	0x0064
        /*001c*/ 	.short	0x0082
	.zero		2


//--------------------- .nv.info                  --------------------------
	.section	.nv.info,"",@"SHT_CUDA_INFO"
	.align	4


	//----- nvinfo : EIATTR_REGCOUNT
	.align		4
        /*0000*/ 	.byte	0x04, 0x2f
        /*0002*/ 	.short	(.L_1 - .L_0)
	.align		4
.L_0:
        /*0004*/ 	.word	index@(_ZN4prog24k_shade_progressive_rgbaEPKhPKjS3_PK6float2P6uchar4iij)
        /*0008*/ 	.word	0x0000000f


	//----- nvinfo : EIATTR_FRAME_SIZE
	.align		4
.L_1:
        /*000c*/ 	.byte	0x04, 0x11
        /*000e*/ 	.short	(.L_3 - .L_2)
	.align		4
.L_2:
        /*0010*/ 	.word	index@($__internal_0_$__cuda_sm3x_div_rn_noftz_f32_slowpath)
        /*0014*/ 	.word	0x00000000


	//----- nvinfo : EIATTR_FRAME_SIZE
	.align		4
.L_3:
        /*0018*/ 	.byte	0x04, 0x11
        /*001a*/ 	.short	(.L_5 - .L_4)
	.align		4
.L_4:
        /*001c*/ 	.word	index@(_ZN4prog24k_shade_progressive_rgbaEPKhPKjS3_PK6float2P6uchar4iij)
        /*0020*/ 	.word	0x00000000


	//----- nvinfo : EIATTR_MIN_STACK_SIZE
	.align		4
.L_5:
        /*0024*/ 	.byte	0x04, 0x12
        /*0026*/ 	.short	(.L_7 - .L_6)
	.align		4
.L_6:
        /*0028*/ 	.word	index@(_ZN4prog24k_shade_progressive_rgbaEPKhPKjS3_PK6float2P6uchar4iij)
        /*002c*/ 	.word	0x00000000
.L_7:


//--------------------- .nv.compat                --------------------------
	.section	.nv.compat,"",@"SHT_CUDA_COMPAT_INFO"
	.align	4
        /*0000*/ 	.byte	0x02, 0x09, 0x00, 0x00, 0x02, 0x02, 0x01, 0x00, 0x02, 0x05, 0x05, 0x00, 0x03, 0x07, 0x01, 0x01
        /*0010*/ 	.byte	0x02, 0x03, 0x00, 0x00, 0x02, 0x06, 0x01, 0x00, 0x04, 0x0b, 0x08, 0x00, 0x01, 0x00, 0x00, 0x00
        /*0020*/ 	.byte	0x00, 0x00, 0x00, 0x00


//--------------------- .nv.info._ZN4prog24k_shade_progressive_rgbaEPKhPKjS3_PK6float2P6uchar4iij --------------------------
	.section	.nv.info._ZN4prog24k_shade_progressive_rgbaEPKhPKjS3_PK6float2P6uchar4iij,"",@"SHT_CUDA_INFO"
	.sectionflags	@""
	.align	4


	//----- nvinfo : EIATTR_CUDA_API_VERSION
	.align		4
        /*0000*/ 	.byte	0x04, 0x37
        /*0002*/ 	.short	(.L_9 - .L_8)
.L_8:
        /*0004*/ 	.word	0x00000082


	//----- nvinfo : EIATTR_KPARAM_INFO
	.align		4
.L_9:
        /*0008*/ 	.byte	0x04, 0x17
        /*000a*/ 	.short	(.L_11 - .L_10)
.L_10:
        /*000c*/ 	.word	0x00000000
        /*0010*/ 	.short	0x0007
        /*0012*/ 	.short	0x0030
        /*0014*/ 	.byte	0x00, 0xf0, 0x11, 0x00


	//----- nvinfo : EIATTR_KPARAM_INFO
	.align		4
.L_11:
        /*0018*/ 	.byte	0x04, 0x17
        /*001a*/ 	.short	(.L_13 - .L_12)
.L_12:
        /*001c*/ 	.word	0x00000000
        /*0020*/ 	.short	0x0006
        /*0022*/ 	.short	0x002c
        /*0024*/ 	.byte	0x00, 0xf0, 0x11, 0x00


	//----- nvinfo : EIATTR_KPARAM_INFO
	.align		4
.L_13:
        /*0028*/ 	.byte	0x04, 0x17
        /*002a*/ 	.short	(.L_15 - .L_14)
.L_14:
        /*002c*/ 	.word	0x00000000
        /*0030*/ 	.short	0x0005
        /*0032*/ 	.short	0x0028
        /*0034*/ 	.byte	0x00, 0xf0, 0x11, 0x00


	//----- nvinfo : EIATTR_KPARAM_INFO
	.align		4
.L_15:
        /*0038*/ 	.byte	0x04, 0x17
        /*003a*/ 	.short	(.L_17 - .L_16)
.L_16:
        /*003c*/ 	.word	0x00000000
        /*0040*/ 	.short	0x0004
        /*0042*/ 	.short	0x0020
        /*0044*/ 	.byte	0x00, 0xf5, 0x21, 0x00


	//----- nvinfo : EIATTR_KPARAM_INFO
	.align		4
.L_17:
        /*0048*/ 	.byte	0x04, 0x17
        /*004a*/ 	.short	(.L_19 - .L_18)
.L_18:
        /*004c*/ 	.word	0x00000000
        /*0050*/ 	.short	0x0003
        /*0052*/ 	.short	0x0018
        /*0054*/ 	.byte	0x00, 0xf5, 0x21, 0x00


	//----- nvinfo : EIATTR_KPARAM_INFO
	.align		4
.L_19:
        /*0058*/ 	.byte	0x04, 0x17
        /*005a*/ 	.short	(.L_21 - .L_20)
.L_20:
        /*005c*/ 	.word	0x00000000
        /*0060*/ 	.short	0x0002
        /*0062*/ 	.short	0x0010
        /*0064*/ 	.byte	0x00, 0xf5, 0x21, 0x00


	//----- nvinfo : EIATTR_KPARAM_INFO
	.align		4
.L_21:
        /*0068*/ 	.byte	0x04, 0x17
        /*006a*/ 	.short	(.L_23 - .L_22)
.L_22:
        /*006c*/ 	.word	0x00000000
        /*0070*/ 	.short	0x0001
        /*0072*/ 	.short	0x0008
        /*0074*/ 	.byte	0x00, 0xf5, 0x21, 0x00


	//----- nvinfo : EIATTR_KPARAM_INFO
	.align		4
.L_23:
        /*0078*/ 	.byte	0x04, 0x17
        /*007a*/ 	.short	(.L_25 - .L_24)
.L_24:
        /*007c*/ 	.word	0x00000000
        /*0080*/ 	.short	0x0000
        /*0082*/ 	.short	0x0000
        /*0084*/ 	.byte	0x00, 0xf5, 0x21, 0x00


	//----- nvinfo : EIATTR_SPARSE_MMA_MASK
	.align		4
.L_25:
        /*0088*/ 	.byte	0x03, 0x50
        /*008a*/ 	.short	0x0000


	//----- nvinfo : EIATTR_MAXREG_COUNT
	.align		4
        /*008c*/ 	.byte	0x03, 0x1b
        /*008e*/ 	.short	0x00ff


	//----- nvinfo : EIATTR_MERCURY_ISA_VERSION
	.align		4
        /*0090*/ 	.byte	0x03, 0x5f
        /*0092*/ 	.short	0x0101


	//----- nvinfo : EIATTR_VRC_CTA_INIT_COUNT
	.align		4
        /*0094*/ 	.byte	0x02, 0x4a
	.zero		1
	.zero		1


	//----- nvinfo : EIATTR_EXIT_INSTR_OFFSETS
	.align		4
        /*0098*/ 	.byte	0x04, 0x1c
        /*009a*/ 	.short	(.L_27 - .L_26)


	//   ....[0]....
.L_26:
        /*009c*/ 	.word	0x000000c0


	//   ....[1]....
        /*00a0*/ 	.word	0x00000fe0


	//----- nvinfo : EIATTR_CRS_STACK_SIZE
	.align		4
.L_27:
        /*00a4*/ 	.byte	0x04, 0x1e
        /*00a6*/ 	.short	(.L_29 - .L_28)
.L_28:
        /*00a8*/ 	.word	0x00000000


	//----- nvinfo : EIATTR_CBANK_PARAM_SIZE
	.align		4
.L_29:
        /*00ac*/ 	.byte	0x03, 0x19
        /*00ae*/ 	.short	0x0034


	//----- nvinfo : EIATTR_PARAM_CBANK
	.align		4
        /*00b0*/ 	.byte	0x04, 0x0a
        /*00b2*/ 	.short	(.L_31 - .L_30)
	.align		4
.L_30:
        /*00b4*/ 	.word	index@(.nv.constant0._ZN4prog24k_shade_progressive_rgbaEPKhPKjS3_PK6float2P6uchar4iij)
        /*00b8*/ 	.short	0x0380
        /*00ba*/ 	.short	0x0034


	//----- nvinfo : EIATTR_SW_WAR
	.align		4
.L_31:
        /*00bc*/ 	.byte	0x04, 0x36
        /*00be*/ 	.short	(.L_33 - .L_32)
.L_32:
        /*00c0*/ 	.word	0x00000008
.L_33:


//--------------------- .nv.callgraph             --------------------------
	.section	.nv.callgraph,"",@"SHT_CUDA_CALLGRAPH"
	.align	4
	.sectionentsize	8
	.align		4
        /*0000*/ 	.word	0x00000000
	.align		4
        /*0004*/ 	.word	0xffffffff
	.align		4
        /*0008*/ 	.word	0x00000000
	.align		4
        /*000c*/ 	.word	0xfffffffe
	.align		4
        /*0010*/ 	.word	0x00000000
	.align		4
        /*0014*/ 	.word	0xfffffffd
	.align		4
        /*0018*/ 	.word	0x00000000
	.align		4
        /*001c*/ 	.word	0xfffffffc


//--------------------- .text._ZN4prog24k_shade_progressive_rgbaEPKhPKjS3_PK6float2P6uchar4iij --------------------------
	.section	.text._ZN4prog24k_shade_progressive_rgbaEPKhPKjS3_PK6float2P6uchar4iij,"ax",@progbits
	.align	128
        .global         _ZN4prog24k_shade_progressive_rgbaEPKhPKjS3_PK6float2P6uchar4iij
        .type           _ZN4prog24k_shade_progressive_rgbaEPKhPKjS3_PK6float2P6uchar4iij,@function
        .size           _ZN4prog24k_shade_progressive_rgbaEPKhPKjS3_PK6float2P6uchar4iij,(.L_x_35 - _ZN4prog24k_shade_progressive_rgbaEPKhPKjS3_PK6float2P6uchar4iij)
        .other          _ZN4prog24k_shade_progressive_rgbaEPKhPKjS3_PK6float2P6uchar4iij,@"STO_CUDA_ENTRY STV_DEFAULT"
_ZN4prog24k_shade_progressive_rgbaEPKhPKjS3_PK6float2P6uchar4iij:
.text._ZN4prog24k_shade_progressive_rgbaEPKhPKjS3_PK6float2P6uchar4iij:
[----:B------:R-:W-:Y:S01]  /*0000*/  LDC R1, c[0x0][0x37c] ;  /* 0x0000df00ff017b82 */ /* 0x000fe20000000800 */
[----:B------:R-:W0:Y:S07]  /*0010*/  S2R R0, SR_TID.Y ;  /* 0x0000000000007919 */ /* 0x000e2e0000002200 */
[----:B------:R-:W1:Y:S01]  /*0020*/  LDC R2, c[0x0][0x360] ;  /* 0x0000d800ff027b82 */ /* 0x000e620000000800 */
[----:B------:R-:W2:Y:S01]  /*0030*/  LDCU.64 UR6, c[0x0][0x3a8] ;  /* 0x00007500ff0677ac */ /* 0x000ea20008000a00 */
[----:B------:R-:W1:Y:S06]  /*0040*/  S2R R5, SR_TID.X ;  /* 0x0000000000057919 */ /* 0x000e6c0000002100 */
[----:B------:R-:W0:Y:S08]  /*0050*/  S2UR UR5, SR_CTAID.Y ;  /* 0x00000000000579c3 */ /* 0x000e300000002600 */
[----:B------:R-:W0:Y:S08]  /*0060*/  LDC R3, c[0x0][0x364] ;  /* 0x0000d900ff037b82 */ /* 0x000e300000000800 */
[----:B------:R-:W1:Y:S01]  /*0070*/  S2UR UR4, SR_CTAID.X ;  /* 0x00000000000479c3 */ /* 0x000e620000002500 */
[----:B0-----:R-:W-:-:S05]  /*0080*/  IMAD R3, R3, UR5, R0 ;  /* 0x0000000503037c24 */ /* 0x001fca000f8e0200 */
[----:B--2---:R-:W-:Y:S01]  /*0090*/  ISETP.GE.AND P0, PT, R3, UR7, PT ;  /* 0x0000000703007c0c */ /* 0x004fe2000bf06270 */
[----:B-1----:R-:W-:-:S05]  /*00a0*/  IMAD R2, R2, UR4, R5 ;  /* 0x0000000402027c24 */ /* 0x002fca000f8e0205 */
[----:B------:R-:W-:-:S13]  /*00b0*/  ISETP.GE.OR P0, PT, R2, UR6, P0 ;  /* 0x0000000602007c0c */ /* 0x000fda0008706670 */
[----:B------:R-:W-:Y:S05]  /*00c0*/  @P0 EXIT ;  /* 0x000000000000094d */ /* 0x000fea0003800000 */
[----:B------:R-:W0:Y:S01]  /*00d0*/  LDCU.64 UR8, c[0x0][0x380] ;  /* 0x00007000ff0877ac */ /* 0x000e220008000a00 */
[----:B------:R-:W-:Y:S01]  /*00e0*/  IMAD R2, R3, UR6, R2 ;  /* 0x0000000603027c24 */ /* 0x000fe2000f8e0202 */
[----:B------:R-:W1:Y:S01]  /*00f0*/  LDC.64 R4, c[0x0][0x388] ;  /* 0x0000e200ff047b82 */ /* 0x000e620000000a00 */
[----:B------:R-:W2:Y:S03]  /*0100*/  LDCU.64 UR4, c[0x0][0x358] ;  /* 0x00006b00ff0477ac */ /* 0x000ea60008000a00 */
[----:B0-----:R-:W-:-:S04]  /*0110*/  IADD3 R6, P0, PT, R2, UR8, RZ ;  /* 0x0000000802067c10 */ /* 0x001fc8000ff1e0ff */
[----:B------:R-:W-:-:S05]  /*0120*/  LEA.HI.X.SX32 R7, R2, UR9, 0x1, P0 ;  /* 0x0000000902077c11 */ /* 0x000fca00080f0eff */
[----:B--2---:R-:W2:Y:S01]  /*0130*/  LDG.E.U8.CONSTANT R6, desc[UR4][R6.64] ;  /* 0x0000000406067981 */ /* 0x004ea2000c1e9100 */
[----:B-1----:R-:W-:-:S05]  /*0140*/  IMAD.WIDE R4, R2, 0x4, R4 ;  /* 0x0000000402047825 */ /* 0x002fca00078e0204 */
[----:B------:R0:W5:Y:S01]  /*0150*/  LDG.E.CONSTANT R3, desc[UR4][R4.64] ;  /* 0x0000000404037981 */ /* 0x000162000c1e9900 */
[----:B------:R-:W-:Y:S01]  /*0160*/  BSSY.RECONVERGENT B0, `(.L_x_0) ;  /* 0x00000d5000007945 */ /* 0x000fe20003800200 */
[----:B--2---:R-:W-:-:S04]  /*0170*/  LOP3.LUT R0, R6, 0x1, RZ, 0xc0, !PT ;  /* 0x0000000106007812 */ /* 0x004fc800078ec0ff */
[----:B------:R-:W-:-:S13]  /*0180*/  ISETP.NE.U32.AND P0, PT, R0, 0x1, PT ;  /* 0x000000010000780c */ /* 0x000fda0003f05070 */
[----:B0-----:R-:W-:Y:S05]  /*0190*/  @P0 BRA `(.L_x_1) ;  /* 0x0000000800d40947 */ /* 0x001fea0003800000 */
[----:B------:R-:W0:Y:S02]  /*01a0*/  LDC.64 R4, c[0x0][0x398] ;  /* 0x0000e600ff047b82 */ /* 0x000e240000000a00 */
[----:B0-----:R-:W-:-:S06]  /*01b0*/  IMAD.WIDE R4, R2, 0x8, R4 ;  /* 0x0000000802047825 */ /* 0x001fcc00078e0204 */
[----:B------:R-:W2:Y:S01]  /*01c0*/  LDG.E.64.CONSTANT R4, desc[UR4][R4.64] ;  /* 0x0000000404047981 */ /* 0x000ea2000c1e9b00 */
[----:B------:R-:W-:Y:S01]  /*01d0*/  BSSY.RECONVERGENT B1, `(.L_x_2) ;  /* 0x000003a000017945 */ /* 0x000fe20003800200 */
[----:B--2---:R-:W-:-:S04]  /*01e0*/  FMUL R7, R5, R5 ;  /* 0x0000000505077220 */ /* 0x004fc80000400000 */
[----:B------:R-:W-:-:S05]  /*01f0*/  FFMA R7, R4, R4, R7 ;  /* 0x0000000404077223 */ /* 0x000fca0000000007 */
[----:B------:R-:W-:-:S13]  /*0200*/  FSETP.GTU.AND P0, PT, R7, 1, PT ;  /* 0x3f8000000700780b */ /* 0x000fda0003f0c000 */
[----:B-----5:R-:W-:Y:S01]  /*0210*/  @!P0 I2FP.F32.U32 R9, R3 ;  /* 0x0000000300098245 */ /* 0x020fe20000201000 */
[----:B------:R-:W-:Y:S06]  /*0220*/  @!P0 BRA `(.L_x_3) ;  /* 0x0000000000d08947 */ /* 0x000fec0003800000 */
[C---:B------:R-:W-:Y:S02]  /*0230*/  VIADD R0, R7.reuse, 0xc0d55555 ;  /* 0xc0d5555507007836 */ /* 0x040fe40000000000 */
[----:B------:R-:W-:Y:S01]  /*0240*/  HFMA2 R6, -RZ, RZ, 1.5048828125, 33.21875 ;  /* 0x3e055027ff067431 */ /* 0x000fe200000001ff */
[----:B------:R-:W-:Y:S02]  /*0250*/  ISETP.GT.U32.AND P0, PT, R7, 0x7f7fffff, PT ;  /* 0x7f7fffff0700780c */ /* 0x000fe40003f04070 */
[----:B------:R-:W-:-:S05]  /*0260*/  LOP3.LUT R0, R0, 0xff800000, RZ, 0xc0, !PT ;  /* 0xff80000000007812 */ /* 0x000fca00078ec0ff */
[----:B------:R-:W-:Y:S01]  /*0270*/  IMAD.IADD R4, R7, 0x1, -R0 ;  /* 0x0000000107047824 */ /* 0x000fe200078e0a00 */
[----:B------:R-:W-:-:S03]  /*0280*/  I2FP.F32.S32 R0, R0 ;  /* 0x0000000000007245 */ /* 0x000fc60000201400 */
[----:B------:R-:W-:-:S04]  /*0290*/  FADD R5, R4, -1 ;  /* 0xbf80000004057421 */ /* 0x000fc80000000000 */
[----:B------:R-:W-:-:S04]  /*02a0*/  FFMA R4, R5, -R6, 0.14084610342979431152 ;  /* 0x3e1039f605047423 */ /* 0x000fc80000000806 */
[----:B------:R-:W-:-:S04]  /*02b0*/  FFMA R4, R5, R4, -0.12148627638816833496 ;  /* 0xbdf8cdcc05047423 */ /* 0x000fc80000000004 */
[----:B------:R-:W-:-:S04]  /*02c0*/  FFMA R4, R5, R4, 0.13980610668659210205 ;  /* 0x3e0f295505047423 */ /* 0x000fc80000000004 */
[----:B------:R-:W-:-:S04]  /*02d0*/  FFMA R4, R5, R4, -0.16684235632419586182 ;  /* 0xbe2ad8b905047423 */ /* 0x000fc80000000004 */
[----:B------:R-:W-:-:S04]  /*02e0*/  FFMA R4, R5, R4, 0.20012299716472625732 ;  /* 0x3e4ced0b05047423 */ /* 0x000fc80000000004 */
[----:B------:R-:W-:-:S04]  /*02f0*/  FFMA R4, R5, R4, -0.24999669194221496582 ;  /* 0xbe7fff2205047423 */ /* 0x000fc80000000004 */
[----:B------:R-:W-:-:S04]  /*0300*/  FFMA R4, R5, R4, 0.33333182334899902344 ;  /* 0x3eaaaa7805047423 */ /* 0x000fc80000000004 */
[----:B------:R-:W-:-:S04]  /*0310*/  FFMA R4, R5, R4, -0.5 ;  /* 0xbf00000005047423 */ /* 0x000fc80000000004 */
[C---:B------:R-:W-:Y:S01]  /*0320*/  FMUL R6, R5.reuse, R4 ;  /* 0x0000000405067220 */ /* 0x040fe20000400000 */
[----:B------:R-:W-:Y:S01]  /*0330*/  FFMA R4, R0, 1.1920928955078125e-07, RZ ;  /* 0x3400000000047823 */ /* 0x000fe200000000ff */
[----:B------:R-:W-:Y:S02]  /*0340*/  IMAD.MOV.U32 R0, RZ, RZ, 0x7f800000 ;  /* 0x7f800000ff007424 */ /* 0x000fe400078e00ff */
[----:B------:R-:W-:-:S04]  /*0350*/  FFMA R5, R5, R6, R5 ;  /* 0x0000000605057223 */ /* 0x000fc80000000005 */
[----:B------:R-:W-:Y:S01]  /*0360*/  FFMA R4, R4, 0.69314718246459960938, R5 ;  /* 0x3f31721804047823 */ /* 0x000fe20000000005 */
[----:B------:R-:W-:Y:S01]  /*0370*/  @P0 FFMA R4, R7, R0, +INF ;  /* 0x7f80000007040423 */ /* 0x000fe20000000000 */
[----:B------:R-:W-:-:S03]  /*0380*/  MOV R7, 0x3dc6b27f ;  /* 0x3dc6b27f00077802 */ /* 0x000fc60000000f00 */
[----:B------:R-:W-:-:S05]  /*0390*/  FMUL R5, R4, 0.5 ;  /* 0x3f00000004057820 */ /* 0x000fca0000400000 */
[----:B------:R-:W-:-:S13]  /*03a0*/  FSETP.GEU.AND P0, PT, R5, 1.175494350822287508e-38, PT ;  /* 0x008000000500780b */ /* 0x000fda0003f0e000 */
[----:B------:R-:W-:-:S05]  /*03b0*/  @!P0 FMUL R5, R5, 8388608 ;  /* 0x4b00000005058820 */ /* 0x000fca0000400000 */
[----:B------:R-:W-:-:S04]  /*03c0*/  IADD3 R4, PT, PT, R5, -0x3f3504f3, RZ ;  /* 0xc0cafb0d05047810 */ /* 0x000fc80007ffe0ff */
[----:B------:R-:W-:-:S05]  /*03d0*/  LOP3.LUT R6, R4, 0xff800000, RZ, 0xc0, !PT ;  /* 0xff80000004067812 */ /* 0x000fca00078ec0ff */
[----:B------:R-:W-:-:S04]  /*03e0*/  IMAD.IADD R4, R5, 0x1, -R6 ;  /* 0x0000000105047824 */ /* 0x000fc800078e0a06 */
[----:B------:R-:W-:Y:S01]  /*03f0*/  FADD R8, R4, -1 ;  /* 0xbf80000004087421 */ /* 0x000fe20000000000 */
[----:B------:R-:W-:Y:S02]  /*0400*/  FSEL R4, RZ, -23, P0 ;  /* 0xc1b80000ff047808 */ /* 0x000fe40000000000 */
[----:B------:R-:W-:Y:S01]  /*0410*/  ISETP.GT.U32.AND P0, PT, R5, 0x7f7fffff, PT ;  /* 0x7f7fffff0500780c */ /* 0x000fe20003f04070 */
[----:B------:R-:W-:-:S04]  /*0420*/  FFMA R7, R8, R7, -0.16845393180847167969 ;  /* 0xbe2c7f3008077423 */ /* 0x000fc80000000007 */
[----:B------:R-:W-:-:S04]  /*0430*/  FFMA R7, R8, R7, 0.1716887056827545166 ;  /* 0x3e2fcf2a08077423 */ /* 0x000fc80000000007 */
[----:B------:R-:W-:-:S04]  /*0440*/  FFMA R7, R8, R7, -0.17900948226451873779 ;  /* 0xbe374e4308077423 */ /* 0x000fc80000000007 */
[----:B------:R-:W-:-:S04]  /*0450*/  FFMA R7, R8, R7, 0.20512372255325317383 ;  /* 0x3e520bf408077423 */ /* 0x000fc80000000007 */
[----:B------:R-:W-:-:S04]  /*0460*/  FFMA R7, R8, R7, -0.24046532809734344482 ;  /* 0xbe763c8b08077423 */ /* 0x000fc80000000007 */
[----:B------:R-:W-:-:S04]  /*0470*/  FFMA R7, R8, R7, 0.28857114911079406738 ;  /* 0x3e93bf9908077423 */ /* 0x000fc80000000007 */
[----:B------:R-:W-:-:S04]  /*0480*/  FFMA R7, R8, R7, -0.36067417263984680176 ;  /* 0xbeb8aa4908077423 */ /* 0x000fc80000000007 */
[----:B------:R-:W-:-:S04]  /*0490*/  FFMA R7, R8, R7, 0.48089820146560668945 ;  /* 0x3ef6384a08077423 */ /* 0x000fc80000000007 */
[----:B------:R-:W-:-:S04]  /*04a0*/  FFMA R7, R8, R7, -0.72134751081466674805 ;  /* 0xbf38aa3b08077423 */ /* 0x000fc80000000007 */
[----:B------:R-:W-:Y:S01]  /*04b0*/  FMUL R9, R8, R7 ;  /* 0x0000000708097220 */ /* 0x000fe20000400000 */
[----:B------:R-:W-:-:S03]  /*04c0*/  I2FP.F32.S32 R7, R6 ;  /* 0x0000000600077245 */ /* 0x000fc60000201400 */
[C---:B------:R-:W-:Y:S02]  /*04d0*/  FMUL R9, R8.reuse, R9 ;  /* 0x0000000908097220 */ /* 0x040fe40000400000 */
[----:B------:R-:W-:Y:S02]  /*04e0*/  FFMA R4, R7, 1.1920928955078125e-07, R4 ;  /* 0x3400000007047823 */ /* 0x000fe40000000004 */
[----:B------:R-:W-:-:S04]  /*04f0*/  FFMA R9, R8, 1.4426950216293334961, R9 ;  /* 0x3fb8aa3b08097823 */ /* 0x000fc80000000009 */
[----:B------:R-:W-:Y:S01]  /*0500*/  FADD R4, R4, R9 ;  /* 0x0000000904047221 */ /* 0x000fe20000000000 */
[C---:B------:R-:W-:Y:S01]  /*0510*/  @P0 FFMA R4, R5.reuse, R0, +INF ;  /* 0x7f80000005040423 */ /* 0x040fe20000000000 */
[----:B------:R-:W-:Y:S02]  /*0520*/  I2FP.F32.U32 R9, R3 ;  /* 0x0000000300097245 */ /* 0x000fe40000201000 */
[----:B------:R-:W-:-:S03]  /*0530*/  FSETP.NEU.AND P0, PT, R5, RZ, PT ;  /* 0x000000ff0500720b */ /* 0x000fc60003f0d000 */
[----:B------:R-:W-:Y:S01]  /*0540*/  FADD R9, R9, 1 ;  /* 0x3f80000009097421 */ /* 0x000fe20000000000 */
[----:B------:R-:W-:-:S05]  /*0550*/  FSEL R4, R4, -INF , P0 ;  /* 0xff80000004047808 */ /* 0x000fca0000000000 */
[----:B------:R-:W-:-:S07]  /*0560*/  FADD R9, R9, -R4 ;  /* 0x8000000409097221 */ /* 0x000fce0000000000 */
.L_x_3:
[----:B------:R-:W-:Y:S05]  /*0570*/  BSYNC.RECONVERGENT B1 ;  /* 0x0000000000017941 */ /* 0x000fea0003800200 */
.L_x_2:
[----:B------:R-:W0:Y:S01]  /*0580*/  LDCU UR6, c[0x0][0x3b0] ;  /* 0x00007600ff0677ac */ /* 0x000e220008000800 */
[----:B------:R-:W-:Y:S01]  /*0590*/  BSSY.RECONVERGENT B1, `(.L_x_4) ;  /* 0x000000d000017945 */ /* 0x000fe20003800200 */
[----:B0-----:R-:W-:-:S04]  /*05a0*/  I2FP.F32.U32 R3, UR6 ;  /* 0x0000000600037c45 */ /* 0x001fc80008201000 */
[----:B------:R-:W0:Y:S08]  /*05b0*/  MUFU.RCP R0, R3 ;  /* 0x0000000300007308 */ /* 0x000e300000001000 */
[----:B------:R-:W1:Y:S01]  /*05c0*/  FCHK P0, R9, R3 ;  /* 0x0000000309007302 */ /* 0x000e620000000000 */
[----:B0-----:R-:W-:-:S04]  /*05d0*/  FFMA R5, -R3, R0, 1 ;  /* 0x3f80000003057423 */ /* 0x001fc80000000100 */
[----:B------:R-:W-:-:S04]  /*05e0*/  FFMA R0, R0, R5, R0 ;  /* 0x0000000500007223 */ /* 0x000fc80000000000 */
[----:B------:R-:W-:-:S04]  /*05f0*/  FFMA R4, R0, R9, RZ ;  /* 0x0000000900047223 */ /* 0x000fc800000000ff */
[----:B------:R-:W-:-:S04]  /*0600*/  FFMA R5, -R3, R4, R9 ;  /* 0x0000000403057223 */ /* 0x000fc80000000109 */
[----:B------:R-:W-:Y:S01]  /*0610*/  FFMA R0, R0, R5, R4 ;  /* 0x0000000500007223 */ /* 0x000fe20000000004 */
[----:B-1----:R-:W-:Y:S06]  /*0620*/  @!P0 BRA `(.L_x_5) ;  /* 0x00000000000c8947 */ /* 0x002fec0003800000 */
[----:B------:R-:W-:Y:S01]  /*0630*/  IMAD.MOV.U32 R0, RZ, RZ, R9 ;  /* 0x000000ffff007224 */ /* 0x000fe200078e0009 */
[----:B------:R-:W-:-:S07]  /*0640*/  MOV R4, 0x660 ;  /* 0x0000066000047802 */ /* 0x000fce0000000f00 */
[----:B------:R-:W-:Y:S05]  /*0650*/  CALL.REL.NOINC `($__internal_0_$__cuda_sm3x_div_rn_noftz_f32_slowpath) ;  /* 0x0000000800647944 */ /* 0x000fea0003c00000 */
.L_x_5:
[----:B------:R-:W-:Y:S05]  /*0660*/  BSYNC.RECONVERGENT B1 ;  /* 0x0000000000017941 */ /* 0x000fea0003800200 */
.L_x_4:
[----:B------:R-:W-:Y:S01]  /*0670*/  FMNMX R0, R0, 1, PT ;  /* 0x3f80000000007809 */ /* 0x000fe20003800000 */
[----:B------:R-:W-:Y:S04]  /*0680*/  BSSY.RECONVERGENT B1, `(.L_x_6) ;  /* 0x0000035000017945 */ /* 0x000fe80003800200 */
[----:B------:R-:W-:-:S04]  /*0690*/  FMUL R9, R0, 0.85000002384185791016 ;  /* 0x3f59999a00097820 */ /* 0x000fc80000400000 */
[C---:B------:R-:W-:Y:S01]  /*06a0*/  FADD R0, |R9|.reuse, -RZ ;  /* 0x800000ff09007221 */ /* 0x040fe20000000200 */
[----:B------:R-:W-:-:S13]  /*06b0*/  FSETP.GEU.AND P0, PT, |R9|, 1, PT ;  /* 0x3f8000000900780b */ /* 0x000fda0003f0e200 */
[----:B------:R-:W-:Y:S05]  /*06c0*/  @!P0 BRA `(.L_x_7) ;  /* 0x0000000000c08947 */ /* 0x000fea0003800000 */
[----:B------:R-:W-:-:S13]  /*06d0*/  FSETP.GTU.AND P0, PT, R0, 8388608, PT ;  /* 0x4b0000000000780b */ /* 0x000fda0003f0c000 */
[----:B------:R-:W-:Y:S05]  /*06e0*/  @P0 BRA `(.L_x_8) ;  /* 0x0000000000540947 */ /* 0x000fea0003800000 */
[----:B------:R-:W0:Y:S01]  /*06f0*/  FRND.TRUNC R3, R0 ;  /* 0x0000000000037307 */ /* 0x000e22000020d000 */
[----:B------:R-:W-:Y:S01]  /*0700*/  BSSY.RECONVERGENT B2, `(.L_x_9) ;  /* 0x0000011000027945 */ /* 0x000fe20003800200 */
[----:B0-----:R-:W-:-:S05]  /*0710*/  FADD R4, R0, -R3 ;  /* 0x8000000300047221 */ /* 0x001fca0000000000 */
[----:B------:R-:W-:-:S13]  /*0720*/  ISETP.GE.U32.AND P0, PT, R4, 0x3f800000, PT ;  /* 0x3f8000000400780c */ /* 0x000fda0003f06070 */
[----:B------:R-:W-:Y:S05]  /*0730*/  @!P0 BRA `(.L_x_10) ;  /* 0x0000000000348947 */ /* 0x000fea0003800000 */
[----:B------:R-:W-:-:S04]  /*0740*/  ISETP.GE.U32.AND P0, PT, R4, -0x7fffffff, PT ;  /* 0x800000010400780c */ /* 0x000fc80003f06070 */
[----:B------:R-:W-:-:S09]  /*0750*/  FSETP.GEU.OR P1, PT, R4, -1, !P0 ;  /* 0xbf8000000400780b */ /* 0x000fd2000472e400 */
[----:B------:R-:W-:-:S04]  /*0760*/  @P0 FADD R5, R3, -1 ;  /* 0xbf80000003050421 */ /* 0x000fc80000000000 */
[----:B------:R-:W-:-:S05]  /*0770*/  @!P1 FADD R5, R5, -1 ;  /* 0xbf80000005059421 */ /* 0x000fca0000000000 */
[----:B------:R-:W-:Y:S01]  /*0780*/  @P0 MOV R3, R5 ;  /* 0x0000000500030202 */ /* 0x000fe20000000f00 */
[----:B------:R-:W-:Y:S06]  /*0790*/  @P0 BRA `(.L_x_10) ;  /* 0x00000000001c0947 */ /* 0x000fec0003800000 */
[----:B------:R-:W-:Y:S01]  /*07a0*/  FSETP.GE.AND P0, PT, R4, 2, PT ;  /* 0x400000000400780b */ /* 0x000fe20003f06000 */
[----:B------:R-:W-:-:S12]  /*07b0*/  FADD R3, R3, 1 ;  /* 0x3f80000003037421 */ /* 0x000fd80000000000 */
[----:B------:R-:W-:-:S05]  /*07c0*/  @P0 FADD R4, R4, -3 ;  /* 0xc040000004040421 */ /* 0x000fca0000000000 */
[----:B------:R-:W-:Y:S01]  /*07d0*/  FSETP.GE.AND P1, PT, R4, RZ, P0 ;  /* 0x000000ff0400720b */ /* 0x000fe20000726000 */
[----:B------:R-:W-:-:S12]  /*07e0*/  @P0 FADD R4, R3, 1 ;  /* 0x3f80000003040421 */ /* 0x000fd80000000000 */
[----:B------:R-:W-:-:S04]  /*07f0*/  @P1 FADD R4, R4, 1 ;  /* 0x3f80000004041421 */ /* 0x000fc80000000000 */
[----:B------:R-:W-:-:S07]  /*0800*/  @P0 IMAD.MOV.U32 R3, RZ, RZ, R4 ;  /* 0x000000ffff030224 */ /* 0x000fce00078e0004 */
.L_x_10:
[----:B------:R-:W-:Y:S05]  /*0810*/  BSYNC.RECONVERGENT B2 ;  /* 0x0000000000027941 */ /* 0x000fea0003800200 */
.L_x_9:
[----:B------:R-:W-:Y:S01]  /*0820*/  FADD R0, R0, -R3 ;  /* 0x8000000300007221 */ /* 0x000fe20000000000 */
[----:B------:R-:W-:Y:S06]  /*0830*/  BRA `(.L_x_7) ;  /* 0x0000000000647947 */ /* 0x000fec0003800000 */
.L_x_8:
[C---:B------:R-:W-:Y:S01]  /*0840*/  LOP3.LUT R3, R0.reuse, 0xff800000, RZ, 0xc0, !PT ;  /* 0xff80000000037812 */ /* 0x040fe200078ec0ff */
[----:B------:R-:W-:Y:S01]  /*0850*/  IMAD.MOV.U32 R7, RZ, RZ, 0x7fffffff ;  /* 0x7fffffffff077424 */ /* 0x000fe200078e00ff */
[C---:B------:R-:W-:Y:S01]  /*0860*/  ISETP.GT.U32.AND P0, PT, R0.reuse, 0x7f7fffff, PT ;  /* 0x7f7fffff0000780c */ /* 0x040fe20003f04070 */
[----:B------:R-:W-:Y:S01]  /*0870*/  BSSY.RECONVERGENT B2, `(.L_x_11) ;  /* 0x0000013000027945 */ /* 0x000fe20003800200 */
[----:B------:R-:W-:Y:S02]  /*0880*/  IADD3 R4, PT, PT, R3, -0x3f800000, RZ ;  /* 0xc080000003047810 */ /* 0x000fe40007ffe0ff */
[----:B------:R-:W-:Y:S02]  /*0890*/  LOP3.LUT R3, R0, 0x7fffff, RZ, 0xc0, !PT ;  /* 0x007fffff00037812 */ /* 0x000fe400078ec0ff */
[----:B------:R-:W-:Y:S02]  /*08a0*/  ISETP.NE.AND P1, PT, R4, RZ, PT ;  /* 0x000000ff0400720c */ /* 0x000fe40003f25270 */
[----:B------:R-:W-:-:S02]  /*08b0*/  LOP3.LUT R3, R3, 0x3f800000, RZ, 0xfc, !PT ;  /* 0x3f80000003037812 */ /* 0x000fc400078efcff */
[----:B------:R-:W-:-:S09]  /*08c0*/  FSEL R7, R7, 8388608, P0 ;  /* 0x4b00000007077808 */ /* 0x000fd20000000000 */
[----:B------:R-:W-:Y:S05]  /*08d0*/  @!P1 BRA `(.L_x_12) ;  /* 0x0000000000309947 */ /* 0x000fea0003800000 */
.L_x_13:
[----:B------:R-:W-:-:S04]  /*08e0*/  VIMNMX.U32 R0, PT, PT, R4, 0xb800000, PT ;  /* 0x0b80000004007848 */ /* 0x000fc80003fe0000 */
[----:B------:R-:W-:Y:S01]  /*08f0*/  IADD3 R3, PT, PT, R0, R3, RZ ;  /* 0x0000000300037210 */ /* 0x000fe20007ffe0ff */
[----:B------:R-:W-:-:S04]  /*0900*/  IMAD.IADD R4, R4, 0x1, -R0 ;  /* 0x0000000104047824 */ /* 0x000fc800078e0a00 */
[----:B------:R-:W-:Y:S01]  /*0910*/  FADD R6, R3, -R3 ;  /* 0x8000000303067221 */ /* 0x000fe20000000000 */
[----:B------:R-:W-:-:S03]  /*0920*/  ISETP.NE.AND P1, PT, R4, RZ, PT ;  /* 0x000000ff0400720c */ /* 0x000fc60003f25270 */
[----:B------:R-:W-:-:S04]  /*0930*/  FADD R6, R3, R6 ;  /* 0x0000000603067221 */ /* 0x000fc80000000000 */
[----:B------:R-:W-:-:S04]  /*0940*/  FADD R5, R3, -R6 ;  /* 0x8000000603057221 */ /* 0x000fc80000000000 */
[----:B------:R-:W-:-:S04]  /*0950*/  FFMA.RZ R5, R5, 1, R6 ;  /* 0x3f80000005057823 */ /* 0x000fc8000000c006 */
[----:B------:R-:W0:Y:S02]  /*0960*/  FRND.TRUNC R6, R5 ;  /* 0x0000000500067307 */ /* 0x000e24000020d000 */
[----:B0-----:R-:W-:-:S05]  /*0970*/  FADD R3, R3, -R6 ;  /* 0x8000000603037221 */ /* 0x001fca0000000000 */
[----:B------:R-:W-:-:S13]  /*0980*/  ISETP.NE.AND P0, PT, R3, RZ, PT ;  /* 0x000000ff0300720c */ /* 0x000fda0003f05270 */
[----:B------:R-:W-:Y:S05]  /*0990*/  @P0 BRA P1, `(.L_x_13) ;  /* 0xfffffffc00d00947 */ /* 0x000fea000083ffff */
.L_x_12:
[----:B------:R-:W-:Y:S05]  /*09a0*/  BSYNC.RECONVERGENT B2 ;  /* 0x0000000000027941 */ /* 0x000fea0003800200 */
.L_x_11:
[----:B------:R-:W-:-:S04]  /*09b0*/  FMUL R0, R3, 1.1920928955078125e-07 ;  /* 0x3400000003007820 */ /* 0x000fc80000400000 */
[----:B------:R-:W-:-:S07]  /*09c0*/  FMUL R0, R7, R0 ;  /* 0x0000000007007220 */ /* 0x000fce0000400000 */
.L_x_7:
[----:B------:R-:W-:Y:S05]  /*09d0*/  BSYNC.RECONVERGENT B1 ;  /* 0x0000000000017941 */ /* 0x000fea0003800200 */
.L_x_6:
[C---:B------:R-:W-:Y:S02]  /*09e0*/  FSETP.NAN.AND P0, PT, |R0|.reuse, |R0|, PT ;  /* 0x400000000000720b */ /* 0x040fe40003f08200 */
[----:B------:R-:W-:-:S04]  /*09f0*/  LOP3.LUT R3, R0, 0x80000000, R9, 0xb8, !PT ;  /* 0x8000000000037812 */ /* 0x000fc800078eb809 */
[----:B------:R-:W-:-:S05]  /*0a00*/  FSEL R3, R0, R3, P0 ;  /* 0x0000000300037208 */ /* 0x000fca0000000000 */
[----:B------:R-:W-:-:S04]  /*0a10*/  FMUL R3, R3, 6 ;  /* 0x40c0000003037820 */ /* 0x000fc80000400000 */
[----:B------:R-:W0:Y:S08]  /*0a20*/  F2I.FLOOR.NTZ R4, R3 ;  /* 0x0000000300047305 */ /* 0x000e300000207100 */
[----:B------:R-:W1:Y:S01]  /*0a30*/  FRND.FLOOR R0, R3 ;  /* 0x0000000300007307 */ /* 0x000e620000205000 */
[----:B0-----:R-:W-:-:S05]  /*0a40*/  IMAD.HI R5, R4, 0x2aaaaaab, RZ ;  /* 0x2aaaaaab04057827 */ /* 0x001fca00078e02ff */
[----:B------:R-:W-:Y:S01]  /*0a50*/  LEA.HI R5, R5, R5, RZ, 0x1 ;  /* 0x0000000505057211 */ /* 0x000fe200078f08ff */
[----:B-1----:R-:W-:-:S04]  /*0a60*/  FADD R0, R3, -R0 ;  /* 0x8000000003007221 */ /* 0x002fc80000000000 */
[----:B------:R-:W-:Y:S02]  /*0a70*/  IMAD R6, R5, -0x6, R4 ;  /* 0xfffffffa05067824 */ /* 0x000fe400078e0204 */
[----:B------:R-:W-:Y:S02]  /*0a80*/  HFMA2 R5, -RZ, RZ, 1.875, 0 ;  /* 0x3f800000ff057431 */ /* 0x000fe400000001ff */
[----:B------:R-:W-:Y:S01]  /*0a90*/  FADD R4, -R0, 1 ;  /* 0x3f80000000047421 */ /* 0x000fe20000000100 */
[----:B------:R-:W-:Y:S02]  /*0aa0*/  ISETP.GT.AND P0, PT, R6, 0x1, PT ;  /* 0x000000010600780c */ /* 0x000fe40003f04270 */
[--C-:B------:R-:W-:Y:S01]  /*0ab0*/  FFMA R0, R0, -0.94999998807907104492, R5.reuse ;  /* 0xbf73333300007823 */ /* 0x100fe20000000005 */
[----:B------:R-:W-:-:S03]  /*0ac0*/  FFMA R4, R4, -0.94999998807907104492, R5 ;  /* 0xbf73333304047823 */ /* 0x000fc60000000005 */
[----:B------:R-:W-:Y:S01]  /*0ad0*/  FMUL R0, R0, 0.98000001907348632812 ;  /* 0x3f7ae14800007820 */ /* 0x000fe20000400000 */
[----:B------:R-:W-:-:S06]  /*0ae0*/  FMUL R4, R4, 0.98000001907348632812 ;  /* 0x3f7ae14804047820 */ /* 0x000fcc0000400000 */
[----:B------:R-:W-:Y:S05]  /*0af0*/  @P0 BRA `(.L_x_14) ;  /* 0x00000000002c0947 */ /* 0x000fea0003800000 */
[----:B------:R-:W-:-:S13]  /*0b00*/  ISETP.NE.AND P0, PT, R6, RZ, PT ;  /* 0x000000ff0600720c */ /* 0x000fda0003f05270 */
[----:B------:R-:W-:Y:S05]  /*0b10*/  @!P0 BRA `(.L_x_15) ;  /* 0x0000000000188947 */ /* 0x000fea0003800000 */
[----:B------:R-:W-:-:S13]  /*0b20*/  ISETP.NE.AND P0, PT, R6, 0x1, PT ;  /* 0x000000010600780c */ /* 0x000fda0003f05270 */
[----:B------:R-:W-:Y:S05]  /*0b30*/  @P0 BRA `(.L_x_16) ;  /* 0x0000000000380947 */ /* 0x000fea0003800000 */
[----:B------:R-:W-:Y:S01]  /*0b40*/  IMAD.MOV.U32 R5, RZ, RZ, R0 ;  /* 0x000000ffff057224 */ /* 0x000fe200078e0000 */
[----:B------:R-:W-:Y:S01]  /*0b50*/  MOV R4, 0x3f7ae148 ;  /* 0x3f7ae14800047802 */ /* 0x000fe20000000f00 */
[----:B------:R-:W-:Y:S01]  /*0b60*/  IMAD.MOV.U32 R0, RZ, RZ, 0x3d48b43d ;  /* 0x3d48b43dff007424 */ /* 0x000fe200078e00ff */
[----:B------:R-:W-:Y:S06]  /*0b70*/  BRA `(.L_x_17) ;  /* 0x0000000000cc7947 */ /* 0x000fec0003800000 */
.L_x_15:
[----:B------:R-:W-:Y:S02]  /*0b80*/  HFMA2 R5, -RZ, RZ, 1.869140625, -676 ;  /* 0x3f7ae148ff057431 */ /* 0x000fe400000001ff */
[----:B------:R-:W-:Y:S01]  /*0b90*/  IMAD.MOV.U32 R0, RZ, RZ, 0x3d48b43d ;  /* 0x3d48b43dff007424 */ /* 0x000fe200078e00ff */
[----:B------:R-:W-:Y:S06]  /*0ba0*/  BRA `(.L_x_17) ;  /* 0x0000000000c07947 */ /* 0x000fec0003800000 */
.L_x_14:
[----:B------:R-:W-:Y:S02]  /*0bb0*/  ISETP.NE.AND P0, PT, R6, 0x2, PT ;  /* 0x000000020600780c */ /* 0x000fe40003f05270 */
[----:B------:R-:W-:-:S11]  /*0bc0*/  MOV R5, 0x3d48b43d ;  /* 0x3d48b43d00057802 */ /* 0x000fd60000000f00 */
[----:B------:R-:W-:Y:S05]  /*0bd0*/  @!P0 BRA `(.L_x_18) ;  /* 0x0000000000388947 */ /* 0x000fea0003800000 */
[----:B------:R-:W-:-:S13]  /*0be0*/  ISETP.NE.AND P0, PT, R6, 0x3, PT ;  /* 0x000000030600780c */ /* 0x000fda0003f05270 */
[----:B------:R-:W-:Y:S05]  /*0bf0*/  @!P0 BRA `(.L_x_19) ;  /* 0x0000000000248947 */ /* 0x000fea0003800000 */
[----:B------:R-:W-:-:S13]  /*0c00*/  ISETP.NE.AND P0, PT, R6, 0x4, PT ;  /* 0x000000040600780c */ /* 0x000fda0003f05270 */
[----:B------:R-:W-:Y:S05]  /*0c10*/  @!P0 BRA `(.L_x_20) ;  /* 0x00000000000c8947 */ /* 0x000fea0003800000 */
.L_x_16:
[----:B------:R-:W-:Y:S01]  /*0c20*/  IMAD.MOV.U32 R4, RZ, RZ, 0x3d48b43d ;  /* 0x3d48b43dff047424 */ /* 0x000fe200078e00ff */
[----:B------:R-:W-:Y:S01]  /*0c30*/  MOV R5, 0x3f7ae148 ;  /* 0x3f7ae14800057802 */ /* 0x000fe20000000f00 */
[----:B------:R-:W-:Y:S06]  /*0c40*/  BRA `(.L_x_17) ;  /* 0x0000000000987947 */ /* 0x000fec0003800000 */
.L_x_20:
[----:B------:R-:W-:Y:S02]  /*0c50*/  IMAD.MOV.U32 R5, RZ, RZ, R4 ;  /* 0x000000ffff057224 */ /* 0x000fe400078e0004 */
[----:B------:R-:W-:Y:S02]  /*0c60*/  HFMA2 R4, -RZ, RZ, 1.3203125, -0.264892578125 ;  /* 0x3d48b43dff047431 */ /* 0x000fe400000001ff */
[----:B------:R-:W-:Y:S01]  /*0c70*/  IMAD.MOV.U32 R0, RZ, RZ, 0x3f7ae148 ;  /* 0x3f7ae148ff007424 */ /* 0x000fe200078e00ff */
[----:B------:R-:W-:Y:S06]  /*0c80*/  BRA `(.L_x_17) ;  /* 0x0000000000887947 */ /* 0x000fec0003800000 */
.L_x_19:
[----:B------:R-:W-:Y:S01]  /*0c90*/  MOV R4, R0 ;  /* 0x0000000000047202 */ /* 0x000fe20000000f00 */
[----:B------:R-:W-:Y:S01]  /*0ca0*/  IMAD.MOV.U32 R0, RZ, RZ, 0x3f7ae148 ;  /* 0x3f7ae148ff007424 */ /* 0x000fe200078e00ff */
[----:B------:R-:W-:Y:S06]  /*0cb0*/  BRA `(.L_x_17) ;  /* 0x00000000007c7947 */ /* 0x000fec0003800000 */
.L_x_18:
[----:B------:R-:W-:Y:S01]  /*0cc0*/  MOV R0, R4 ;  /* 0x0000000400007202 */ /* 0x000fe20000000f00 */
[----:B------:R-:W-:Y:S01]  /*0cd0*/  IMAD.MOV.U32 R4, RZ, RZ, 0x3f7ae148 ;  /* 0x3f7ae148ff047424 */ /* 0x000fe200078e00ff */
[----:B------:R-:W-:Y:S06]  /*0ce0*/  BRA `(.L_x_17) ;  /* 0x0000000000707947 */ /* 0x000fec0003800000 */
.L_x_1:
[----:B------:R-:W-:Y:S01]  /*0cf0*/  LOP3.LUT P0, RZ, R6, 0x2, RZ, 0xc0, !PT ;  /* 0x0000000206ff7812 */ /* 0x000fe2000780c0ff */
[----:B------:R-:W-:Y:S01]  /*0d00*/  HFMA2 R0, -RZ, RZ, 0, 0 ;  /* 0x00000000ff007431 */ /* 0x000fe200000001ff */
[----:B------:R-:W-:-:S11]  /*0d10*/  CS2R R4, SRZ ;  /* 0x0000000000047805 */ /* 0x000fd6000001ff00 */
[----:B------:R-:W-:Y:S05]  /*0d20*/  @P0 BRA `(.L_x_17) ;  /* 0x0000000000600947 */ /* 0x000fea0003800000 */
[----:B------:R-:W0:Y:S01]  /*0d30*/  LDCU UR6, c[0x0][0x3b0] ;  /* 0x00007600ff0677ac */ /* 0x000e220008000800 */
[----:B-----5:R-:W-:Y:S01]  /*0d40*/  I2FP.F32.U32 R0, R3 ;  /* 0x0000000300007245 */ /* 0x020fe20000201000 */
        /* <DEDUP_REMOVED lines=13> */
[----:B------:R-:W-:-:S07]  /*0e20*/  MOV R3, R0 ;  /* 0x0000000000037202 */ /* 0x000fce0000000f00 */
.L_x_22:
[----:B------:R-:W-:Y:S05]  /*0e30*/  BSYNC.RECONVERGENT B1 ;  /* 0x0000000000017941 */ /* 0x000fea0003800200 */
.L_x_21:
[----:B------:R-:W-:Y:S01]  /*0e40*/  HFMA2 R4, -RZ, RZ, 1.7744140625, -0.002735137939453125 ;  /* 0x3f19999aff047431 */ /* 0x000fe200000001ff */
[----:B------:R-:W-:Y:S01]  /*0e50*/  FMNMX R3, R3, 1, PT ;  /* 0x3f80000003037809 */ /* 0x000fe20003800000 */
[----:B------:R-:W-:Y:S02]  /*0e60*/  IMAD.MOV.U32 R0, RZ, RZ, 0x3e99999a ;  /* 0x3e99999aff007424 */ /* 0x000fe400078e00ff */
[----:B------:R-:W-:Y:S02]  /*0e70*/  IMAD.MOV.U32 R6, RZ, RZ, 0x3f333333 ;  /* 0x3f333333ff067424 */ /* 0x000fe400078e00ff */
[C---:B------:R-:W-:Y:S02]  /*0e80*/  FFMA R5, R3.reuse, R0, 0.15000000596046447754 ;  /* 0x3e19999a03057423 */ /* 0x040fe40000000000 */
[C---:B------:R-:W-:Y:S01]  /*0e90*/  FFMA R0, R3.reuse, R6, 0.25 ;  /* 0x3e80000003007423 */ /* 0x040fe20000000006 */
[----:B------:R-:W-:-:S07]  /*0ea0*/  FFMA R4, R3, R4, 0.20000000298023223877 ;  /* 0x3e4ccccd03047423 */ /* 0x000fce0000000004 */
.L_x_17:
[----:B------:R-:W-:Y:S05]  /*0eb0*/  BSYNC.RECONVERGENT B0 ;  /* 0x0000000000007941 */ /* 0x000fea0003800200 */
.L_x_0:
[----:B------:R-:W-:Y:S01]  /*0ec0*/  MOV R8, 0x437f0000 ;  /* 0x437f000000087802 */ /* 0x000fe20000000f00 */
[----:B-----5:R-:W-:Y:S01]  /*0ed0*/  FADD.SAT R3, RZ, R5 ;  /* 0x00000005ff037221 */ /* 0x020fe20000002000 */
[----:B------:R-:W-:Y:S01]  /*0ee0*/  FADD.SAT R0, RZ, R0 ;  /* 0x00000000ff007221 */ /* 0x000fe20000002000 */
[----:B------:R-:W-:Y:S02]  /*0ef0*/  UMOV UR6, 0x3340 ;  /* 0x0000334000067882 */ /* 0x000fe40000000000 */
[-C--:B------:R-:W-:Y:S01]  /*0f00*/  FFMA R6, R3, R8.reuse, 0.5 ;  /* 0x3f00000003067423 */ /* 0x080fe20000000008 */
[----:B------:R-:W-:Y:S01]  /*0f10*/  FADD.SAT R3, RZ, R4 ;  /* 0x00000004ff037221 */ /* 0x000fe20000002000 */
[-C--:B------:R-:W-:Y:S01]  /*0f20*/  FFMA R0, R0, R8.reuse, 0.5 ;  /* 0x3f00000000007423 */ /* 0x080fe20000000008 */
[----:B------:R-:W0:Y:S01]  /*0f30*/  LDC.64 R4, c[0x0][0x3a0] ;  /* 0x0000e800ff047b82 */ /* 0x000e220000000a00 */
[----:B------:R-:W-:Y:S02]  /*0f40*/  IMAD.U32 R9, RZ, RZ, UR6 ;  /* 0x00000006ff097e24 */ /* 0x000fe4000f8e00ff */
[----:B------:R-:W-:Y:S01]  /*0f50*/  FFMA R7, R3, R8, 0.5 ;  /* 0x3f00000003077423 */ /* 0x000fe20000000008 */
[----:B------:R-:W-:Y:S08]  /*0f60*/  F2I.U32.TRUNC.NTZ R6, R6 ;  /* 0x0000000600067305 */ /* 0x000ff0000020f000 */
[----:B------:R-:W1:Y:S08]  /*0f70*/  F2I.U32.TRUNC.NTZ R7, R7 ;  /* 0x0000000700077305 */ /* 0x000e70000020f000 */
[----:B------:R-:W2:Y:S01]  /*0f80*/  F2I.U32.TRUNC.NTZ R0, R0 ;  /* 0x0000000000007305 */ /* 0x000ea2000020f000 */
[----:B0-----:R-:W-:Y:S01]  /*0f90*/  IMAD.WIDE R2, R2, 0x4, R4 ;  /* 0x0000000402027825 */ /* 0x001fe200078e0204 */
[----:B-1----:R-:W-:-:S02]  /*0fa0*/  PRMT R8, R6, 0x3340, R7 ;  /* 0x0000334006087816 */ /* 0x002fc40000000007 */
[----:B--2---:R-:W-:-:S04]  /*0fb0*/  PRMT R9, R0, R9, 0xffff ;  /* 0x0000ffff00097416 */ /* 0x004fc80000000009 */
[----:B------:R-:W-:-:S05]  /*0fc0*/  PRMT R9, R8, 0x5410, R9 ;  /* 0x0000541008097816 */ /* 0x000fca0000000009 */
[----:B------:R-:W-:Y:S01]  /*0fd0*/  STG.E desc[UR4][R2.64], R9 ;  /* 0x0000000902007986 */ /* 0x000fe2000c101904 */
[----:B------:R-:W-:Y:S05]  /*0fe0*/  EXIT ;  /* 0x000000000000794d */ /* 0x000fea0003800000 */
        .weak           $__internal_0_$__cuda_sm3x_div_rn_noftz_f32_slowpath
        .type           $__internal_0_$__cuda_sm3x_div_rn_noftz_f32_slowpath,@function
        .size           $__internal_0_$__cuda_sm3x_div_rn_noftz_f32_slowpath,(.L_x_35 - $__internal_0_$__cuda_sm3x_div_rn_noftz_f32_slowpath)
$__internal_0_$__cuda_sm3x_div_rn_noftz_f32_slowpath:
[----:B------:R-:W-:Y:S01]  /*0ff0*/  SHF.R.U32.HI R6, RZ, 0x17, R3 ;  /* 0x00000017ff067819 */ /* 0x000fe20000011603 */
[----:B------:R-:W-:Y:S01]  /*1000*/  BSSY.RECONVERGENT B2, `(.L_x_23) ;  /* 0x0000062000027945 */ /* 0x000fe20003800200 */
[----:B------:R-:W-:Y:S02]  /*1010*/  SHF.R.U32.HI R5, RZ, 0x17, R0 ;  /* 0x00000017ff057819 */ /* 0x000fe40000011600 */
[----:B------:R-:W-:Y:S02]  /*1020*/  LOP3.LUT R10, R6, 0xff, RZ, 0xc0, !PT ;  /* 0x000000ff060a7812 */ /* 0x000fe400078ec0ff */
[----:B------:R-:W-:Y:S02]  /*1030*/  LOP3.LUT R8, R5, 0xff, RZ, 0xc0, !PT ;  /* 0x000000ff05087812 */ /* 0x000fe400078ec0ff */
[----:B------:R-:W-:-:S03]  /*1040*/  IADD3 R7, PT, PT, R10, -0x1, RZ ;  /* 0xffffffff0a077810 */ /* 0x000fc60007ffe0ff */
[----:B------:R-:W-:Y:S01]  /*1050*/  VIADD R6, R8, 0xffffffff ;  /* 0xffffffff08067836 */ /* 0x000fe20000000000 */
[----:B------:R-:W-:-:S04]  /*1060*/  ISETP.GT.U32.AND P0, PT, R7, 0xfd, PT ;  /* 0x000000fd0700780c */ /* 0x000fc80003f04070 */
[----:B------:R-:W-:-:S13]  /*1070*/  ISETP.GT.U32.OR P0, PT, R6, 0xfd, P0 ;  /* 0x000000fd0600780c */ /* 0x000fda0000704470 */
[----:B------:R-:W-:Y:S01]  /*1080*/  @!P0 MOV R5, RZ ;  /* 0x000000ff00058202 */ /* 0x000fe20000000f00 */
[----:B------:R-:W-:Y:S06]  /*1090*/  @!P0 BRA `(.L_x_24) ;  /* 0x00000000005c8947 */ /* 0x000fec0003800000 */
[----:B------:R-:W-:Y:S02]  /*10a0*/  FSETP.GTU.FTZ.AND P0, PT, |R0|, +INF , PT ;  /* 0x7f8000000000780b */ /* 0x000fe40003f1c200 */
[----:B------:R-:W-:-:S04]  /*10b0*/  FSETP.GTU.FTZ.AND P1, PT, |R3|, +INF , PT ;  /* 0x7f8000000300780b */ /* 0x000fc80003f3c200 */
[----:B------:R-:W-:-:S13]  /*10c0*/  PLOP3.LUT P0, PT, P0, P1, PT, 0xf8, 0x8f ;  /* 0x00000000008f781c */ /* 0x000fda0000703f70 */
[----:B------:R-:W-:Y:S05]  /*10d0*/  @P0 BRA `(.L_x_25) ;  /* 0x00000004004c0947 */ /* 0x000fea0003800000 */
[----:B------:R-:W-:-:S13]  /*10e0*/  LOP3.LUT P0, RZ, R3, 0x7fffffff, R0, 0xc8, !PT ;  /* 0x7fffffff03ff7812 */ /* 0x000fda000780c800 */
[----:B------:R-:W-:Y:S05]  /*10f0*/  @!P0 BRA `(.L_x_26) ;  /* 0x00000004003c8947 */ /* 0x000fea0003800000 */
[C---:B------:R-:W-:Y:S02]  /*1100*/  FSETP.NEU.FTZ.AND P2, PT, |R0|.reuse, +INF , PT ;  /* 0x7f8000000000780b */ /* 0x040fe40003f5d200 */
[----:B------:R-:W-:Y:S02]  /*1110*/  FSETP.NEU.FTZ.AND P1, PT, |R3|, +INF , PT ;  /* 0x7f8000000300780b */ /* 0x000fe40003f3d200 */
[----:B------:R-:W-:-:S11]  /*1120*/  FSETP.NEU.FTZ.AND P0, PT, |R0|, +INF , PT ;  /* 0x7f8000000000780b */ /* 0x000fd60003f1d200 */
[----:B------:R-:W-:Y:S05]  /*1130*/  @!P1 BRA !P2, `(.L_x_26) ;  /* 0x00000004002c9947 */ /* 0x000fea0005000000 */
[----:B------:R-:W-:-:S04]  /*1140*/  LOP3.LUT P2, RZ, R0, 0x7fffffff, RZ, 0xc0, !PT ;  /* 0x7fffffff00ff7812 */ /* 0x000fc8000784c0ff */
[----:B------:R-:W-:-:S13]  /*1150*/  PLOP3.LUT P1, PT, P1, P2, PT, 0x2f, 0xf2 ;  /* 0x0000000000f2781c */ /* 0x000fda0000f24577 */
[----:B------:R-:W-:Y:S05]  /*1160*/  @P1 BRA `(.L_x_27) ;  /* 0x0000000400181947 */ /* 0x000fea0003800000 */
[----:B------:R-:W-:-:S04]  /*1170*/  LOP3.LUT P1, RZ, R3, 0x7fffffff, RZ, 0xc0, !PT ;  /* 0x7fffffff03ff7812 */ /* 0x000fc8000782c0ff */
[----:B------:R-:W-:-:S13]  /*1180*/  PLOP3.LUT P0, PT, P0, P1, PT, 0x2f, 0xf2 ;  /* 0x0000000000f2781c */ /* 0x000fda0000702577 */
[----:B------:R-:W-:Y:S05]  /*1190*/  @P0 BRA `(.L_x_28) ;  /* 0x0000000400000947 */ /* 0x000fea0003800000 */
[----:B------:R-:W-:Y:S02]  /*11a0*/  ISETP.GE.AND P0, PT, R6, RZ, PT ;  /* 0x000000ff0600720c */ /* 0x000fe40003f06270 */
[----:B------:R-:W-:-:S11]  /*11b0*/  ISETP.GE.AND P1, PT, R7, RZ, PT ;  /* 0x000000ff0700720c */ /* 0x000fd60003f26270 */
[----:B------:R-:W-:Y:S01]  /*11c0*/  @P0 IMAD.MOV.U32 R5, RZ, RZ, RZ ;  /* 0x000000ffff050224 */ /* 0x000fe200078e00ff */
[----:B------:R-:W-:Y:S01]  /*11d0*/  @!P0 MOV R5, 0xffffffc0 ;  /* 0xffffffc000058802 */ /* 0x000fe20000000f00 */
[----:B------:R-:W-:Y:S01]  /*11e0*/  @!P0 FFMA R0, R0, 1.84467440737095516160e+19, RZ ;  /* 0x5f80000000008823 */ /* 0x000fe200000000ff */
[----:B------:R-:W-:-:S03]  /*11f0*/  @!P1 FFMA R3, R3, 1.84467440737095516160e+19, RZ ;  /* 0x5f80000003039823 */ /* 0x000fc600000000ff */
[----:B------:R-:W-:-:S07]  /*1200*/  @!P1 VIADD R5, R5, 0x40 ;  /* 0x0000004005059836 */ /* 0x000fce0000000000 */
.L_x_24:
[----:B------:R-:W-:Y:S01]  /*1210*/  LEA R6, R10, 0xc0800000, 0x17 ;  /* 0xc08000000a067811 */ /* 0x000fe200078eb8ff */
[----:B------:R-:W-:Y:S03]  /*1220*/  BSSY.RECONVERGENT B3, `(.L_x_29) ;  /* 0x0000036000037945 */ /* 0x000fe60003800200 */
[----:B------:R-:W-:Y:S01]  /*1230*/  IADD3 R6, PT, PT, -R6, R3, RZ ;  /* 0x0000000306067210 */ /* 0x000fe20007ffe1ff */
[----:B------:R-:W-:-:S03]  /*1240*/  VIADD R3, R8, 0xffffff81 ;  /* 0xffffff8108037836 */ /* 0x000fc60000000000 */
[----:B------:R0:W1:Y:S01]  /*1250*/  MUFU.RCP R7, R6 ;  /* 0x0000000600077308 */ /* 0x0000620000001000 */
[----:B------:R-:W-:Y:S01]  /*1260*/  FADD.FTZ R9, -R6, -RZ ;  /* 0x800000ff06097221 */ /* 0x000fe20000010100 */
[C---:B------:R-:W-:Y:S01]  /*1270*/  IMAD R0, R3.reuse, -0x800000, R0 ;  /* 0xff80000003007824 */ /* 0x040fe200078e0200 */
[----:B0-----:R-:W-:-:S04]  /*1280*/  IADD3 R6, PT, PT, R3, 0x7f, -R10 ;  /* 0x0000007f03067810 */ /* 0x001fc80007ffe80a */
[----:B------:R-:W-:Y:S01]  /*1290*/  IADD3 R6, PT, PT, R6, R5, RZ ;  /* 0x0000000506067210 */ /* 0x000fe20007ffe0ff */
[----:B-1----:R-:W-:-:S04]  /*12a0*/  FFMA R8, R7, R9, 1 ;  /* 0x3f80000007087423 */ /* 0x002fc80000000009 */
[----:B------:R-:W-:-:S04]  /*12b0*/  FFMA R12, R7, R8, R7 ;  /* 0x00000008070c7223 */ /* 0x000fc80000000007 */
[----:B------:R-:W-:-:S04]  /*12c0*/  FFMA R7, R0, R12, RZ ;  /* 0x0000000c00077223 */ /* 0x000fc800000000ff */
[----:B------:R-:W-:-:S04]  /*12d0*/  FFMA R8, R9, R7, R0 ;  /* 0x0000000709087223 */ /* 0x000fc80000000000 */
[----:B------:R-:W-:-:S04]  /*12e0*/  FFMA R7, R12, R8, R7 ;  /* 0x000000080c077223 */ /* 0x000fc80000000007 */
[----:B------:R-:W-:-:S04]  /*12f0*/  FFMA R8, R9, R7, R0 ;  /* 0x0000000709087223 */ /* 0x000fc80000000000 */
[----:B------:R-:W-:-:S05]  /*1300*/  FFMA R0, R12, R8, R7 ;  /* 0x000000080c007223 */ /* 0x000fca0000000007 */
[----:B------:R-:W-:-:S04]  /*1310*/  SHF.R.U32.HI R3, RZ, 0x17, R0 ;  /* 0x00000017ff037819 */ /* 0x000fc80000011600 */
[----:B------:R-:W-:-:S05]  /*1320*/  LOP3.LUT R3, R3, 0xff, RZ, 0xc0, !PT ;  /* 0x000000ff03037812 */ /* 0x000fca00078ec0ff */
[----:B------:R-:W-:-:S05]  /*1330*/  IMAD.IADD R9, R3, 0x1, R6 ;  /* 0x0000000103097824 */ /* 0x000fca00078e0206 */
[----:B------:R-:W-:-:S04]  /*1340*/  IADD3 R3, PT, PT, R9, -0x1, RZ ;  /* 0xffffffff09037810 */ /* 0x000fc80007ffe0ff */
[----:B------:R-:W-:-:S13]  /*1350*/  ISETP.GE.U32.AND P0, PT, R3, 0xfe, PT ;  /* 0x000000fe0300780c */ /* 0x000fda0003f06070 */
[----:B------:R-:W-:Y:S05]  /*1360*/  @!P0 BRA `(.L_x_30) ;  /* 0x0000000000808947 */ /* 0x000fea0003800000 */
[----:B------:R-:W-:-:S13]  /*1370*/  ISETP.GT.AND P0, PT, R9, 0xfe, PT ;  /* 0x000000fe0900780c */ /* 0x000fda0003f04270 */
[----:B------:R-:W-:Y:S05]  /*1380*/  @P0 BRA `(.L_x_31) ;  /* 0x00000000006c0947 */ /* 0x000fea0003800000 */
[----:B------:R-:W-:-:S13]  /*1390*/  ISETP.GE.AND P0, PT, R9, 0x1, PT ;  /* 0x000000010900780c */ /* 0x000fda0003f06270 */
[----:B------:R-:W-:Y:S05]  /*13a0*/  @P0 BRA `(.L_x_32) ;  /* 0x0000000000740947 */ /* 0x000fea0003800000 */
[----:B------:R-:W-:Y:S02]  /*13b0*/  ISETP.GE.AND P0, PT, R9, -0x18, PT ;  /* 0xffffffe80900780c */ /* 0x000fe40003f06270 */
[----:B------:R-:W-:-:S11]  /*13c0*/  LOP3.LUT R0, R0, 0x80000000, RZ, 0xc0, !PT ;  /* 0x8000000000007812 */ /* 0x000fd600078ec0ff */
[----:B------:R-:W-:Y:S05]  /*13d0*/  @!P0 BRA `(.L_x_32) ;  /* 0x0000000000688947 */ /* 0x000fea0003800000 */
[CCC-:B------:R-:W-:Y:S01]  /*13e0*/  FFMA.RZ R3, R12.reuse, R8.reuse, R7.reuse ;  /* 0x000000080c037223 */ /* 0x1c0fe2000000c007 */
[CCC-:B------:R-:W-:Y:S01]  /*13f0*/  FFMA.RM R6, R12.reuse, R8.reuse, R7.reuse ;  /* 0x000000080c067223 */ /* 0x1c0fe20000004007 */
[C---:B------:R-:W-:Y:S02]  /*1400*/  ISETP.NE.AND P2, PT, R9.reuse, RZ, PT ;  /* 0x000000ff0900720c */ /* 0x040fe40003f45270 */
[----:B------:R-:W-:Y:S02]  /*1410*/  ISETP.NE.AND P1, PT, R9, RZ, PT ;  /* 0x000000ff0900720c */ /* 0x000fe40003f25270 */
[----:B------:R-:W-:Y:S01]  /*1420*/  LOP3.LUT R5, R3, 0x7fffff, RZ, 0xc0, !PT ;  /* 0x007fffff03057812 */ /* 0x000fe200078ec0ff */
[----:B------:R-:W-:Y:S01]  /*1430*/  FFMA.RP R3, R12, R8, R7 ;  /* 0x000000080c037223 */ /* 0x000fe20000008007 */
[C---:B------:R-:W-:Y:S01]  /*1440*/  VIADD R8, R9.reuse, 0x20 ;  /* 0x0000002009087836 */ /* 0x040fe20000000000 */
[----:B------:R-:W-:Y:S02]  /*1450*/  IADD3 R7, PT, PT, -R9, RZ, RZ ;  /* 0x000000ff09077210 */ /* 0x000fe40007ffe1ff */
[----:B------:R-:W-:-:S02]  /*1460*/  LOP3.LUT R5, R5, 0x800000, RZ, 0xfc, !PT ;  /* 0x0080000005057812 */ /* 0x000fc400078efcff */
[----:B------:R-:W-:Y:S02]  /*1470*/  FSETP.NEU.FTZ.AND P0, PT, R3, R6, PT ;  /* 0x000000060300720b */ /* 0x000fe40003f1d000 */
[----:B------:R-:W-:Y:S02]  /*1480*/  SHF.L.U32 R8, R5, R8, RZ ;  /* 0x0000000805087219 */ /* 0x000fe400000006ff */
[----:B------:R-:W-:Y:S02]  /*1490*/  SEL R6, R7, RZ, P2 ;  /* 0x000000ff07067207 */ /* 0x000fe40001000000 */
[----:B------:R-:W-:Y:S02]  /*14a0*/  ISETP.NE.AND P1, PT, R8, RZ, P1 ;  /* 0x000000ff0800720c */ /* 0x000fe40000f25270 */
[----:B------:R-:W-:Y:S02]  /*14b0*/  SHF.R.U32.HI R6, RZ, R6, R5 ;  /* 0x00000006ff067219 */ /* 0x000fe40000011605 */
[----:B------:R-:W-:-:S02]  /*14c0*/  PLOP3.LUT P0, PT, P0, P1, PT, 0xf8, 0x8f ;  /* 0x00000000008f781c */ /* 0x000fc40000703f70 */
[----:B------:R-:W-:Y:S02]  /*14d0*/  SHF.R.U32.HI R8, RZ, 0x1, R6 ;  /* 0x00000001ff087819 */ /* 0x000fe40000011606 */
[----:B------:R-:W-:-:S04]  /*14e0*/  SEL R3, RZ, 0x1, !P0 ;  /* 0x00000001ff037807 */ /* 0x000fc80004000000 */
[----:B------:R-:W-:-:S04]  /*14f0*/  LOP3.LUT R3, R3, 0x1, R8, 0xf8, !PT ;  /* 0x0000000103037812 */ /* 0x000fc800078ef808 */
[----:B------:R-:W-:-:S05]  /*1500*/  LOP3.LUT R3, R3, R6, RZ, 0xc0, !PT ;  /* 0x0000000603037212 */ /* 0x000fca00078ec0ff */
[----:B------:R-:W-:-:S05]  /*1510*/  IMAD.IADD R3, R8, 0x1, R3 ;  /* 0x0000000108037824 */ /* 0x000fca00078e0203 */
[----:B------:R-:W-:Y:S01]  /*1520*/  LOP3.LUT R0, R3, R0, RZ, 0xfc, !PT ;  /* 0x0000000003007212 */ /* 0x000fe200078efcff */
[----:B------:R-:W-:Y:S06]  /*1530*/  BRA `(.L_x_32) ;  /* 0x0000000000107947 */ /* 0x000fec0003800000 */
.L_x_31:
[----:B------:R-:W-:-:S04]  /*1540*/  LOP3.LUT R0, R0, 0x80000000, RZ, 0xc0, !PT ;  /* 0x8000000000007812 */ /* 0x000fc800078ec0ff */
[----:B------:R-:W-:Y:S01]  /*1550*/  LOP3.LUT R0, R0, 0x7f800000, RZ, 0xfc, !PT ;  /* 0x7f80000000007812 */ /* 0x000fe200078efcff */
[----:B------:R-:W-:Y:S06]  /*1560*/  BRA `(.L_x_32) ;  /* 0x0000000000047947 */ /* 0x000fec0003800000 */
.L_x_30:
[----:B------:R-:W-:-:S07]  /*1570*/  LEA R0, R6, R0, 0x17 ;  /* 0x0000000006007211 */ /* 0x000fce00078eb8ff */
.L_x_32:
[----:B------:R-:W-:Y:S05]  /*1580*/  BSYNC.RECONVERGENT B3 ;  /* 0x0000000000037941 */ /* 0x000fea0003800200 */
.L_x_29:
[----:B------:R-:W-:Y:S05]  /*1590*/  BRA `(.L_x_33) ;  /* 0x0000000000207947 */ /* 0x000fea0003800000 */
.L_x_28:
[----:B------:R-:W-:-:S04]  /*15a0*/  LOP3.LUT R0, R3, 0x80000000, R0, 0x48, !PT ;  /* 0x8000000003007812 */ /* 0x000fc800078e4800 */
[----:B------:R-:W-:Y:S01]  /*15b0*/  LOP3.LUT R0, R0, 0x7f800000, RZ, 0xfc, !PT ;  /* 0x7f80000000007812 */ /* 0x000fe200078efcff */
[----:B------:R-:W-:Y:S06]  /*15c0*/  BRA `(.L_x_33) ;  /* 0x0000000000147947 */ /* 0x000fec0003800000 */
.L_x_27:
[----:B------:R-:W-:Y:S01]  /*15d0*/  LOP3.LUT R0, R3, 0x80000000, R0, 0x48, !PT ;  /* 0x8000000003007812 */ /* 0x000fe200078e4800 */
[----:B------:R-:W-:Y:S06]  /*15e0*/  BRA `(.L_x_33) ;  /* 0x00000000000c7947 */ /* 0x000fec0003800000 */
.L_x_26:
[----:B------:R-:W0:Y:S01]  /*15f0*/  MUFU.RSQ R0, -QNAN ;  /* 0xffc0000000007908 */ /* 0x000e220000001400 */
[----:B------:R-:W-:Y:S05]  /*1600*/  BRA `(.L_x_33) ;  /* 0x0000000000047947 */ /* 0x000fea0003800000 */
.L_x_25:
[----:B------:R-:W-:-:S07]  /*1610*/  FADD.FTZ R0, R0, R3 ;  /* 0x0000000300007221 */ /* 0x000fce0000010000 */
.L_x_33:
[----:B------:R-:W-:Y:S05]  /*1620*/  BSYNC.RECONVERGENT B2 ;  /* 0x0000000000027941 */ /* 0x000fea0003800200 */
.L_x_23:
[----:B------:R-:W-:-:S04]  /*1630*/  IMAD.MOV.U32 R5, RZ, RZ, 0x0 ;  /* 0x00000000ff057424 */ /* 0x000fc800078e00ff */
[----:B0-----:R-:W-:Y:S05]  /*1640*/  RET.REL.NODEC R4 `(_ZN4prog24k_shade_progressive_rgbaEPKhPKjS3_PK6float2P6uchar4iij) ;  /* 0xffffffe8046c7950 */ /* 0x001fea0003c3ffff */
.L_x_34:
[----:B------:R-:W-:-:S00]  /*1650*/  BRA `(.L_x_34) ;  /* 0xfffffffc00fc7947 */ /* 0x000fc0000383ffff */
[----:B------:R-:W-:-:S00]  /*1660*/  NOP ;  /* 0x0000000000007918 */ /* 0x000fc00000000000 */
        /* <DEDUP_REMOVED lines=9> */
.L_x_35:


//--------------------- .nv.shared.reserved.0     --------------------------
	.section	.nv.shared.reserved.0,"aw",@nobits
	.weak		__nv_reservedSMEM_offset_0_alias
	.size		__nv_reservedSMEM_offset_0_alias, 0, 64
	.other		__nv_reservedSMEM_offset_0_alias,@"STO_CUDA_RESERVED_SHARED STV_DEFAULT"
__nv_reservedSMEM_offset_0_alias:
	.zero		0
	.zero		64


//--------------------- .nv.constant0._ZN4prog24k_shade_progressive_rgbaEPKhPKjS3_PK6float2P6uchar4iij --------------------------
	.section	.nv.constant0._ZN4prog24k_shade_progressive_rgbaEPKhPKjS3_PK6float2P6uchar4iij,"a",@progbits
	.sectionflags	@""
	.align	4
.nv.constant0._ZN4prog24k_shade_progressive_rgbaEPKhPKjS3_PK6float2P6uchar4iij:
	.zero		948


//--------------------- SYMBOLS --------------------------

	.type		.nv.reservedSmem.offset0,@object
	.size		.nv.reservedSmem.offset0,0x4
